	.headerflags	@"EF_CUDA_TEXMODE_UNIFIED EF_CUDA_64BIT_ADDRESS EF_CUDA_ACCELERATORS EF_CUDA_SM90 EF_CUDA_VIRTUAL_SM(EF_CUDA_SM90)"
	.elftype	@"ET_EXEC"


//--------------------- .nv.info                  --------------------------
	.section	.nv.info,"",@"SHT_CUDA_INFO"
	.align	4


	//----- nvinfo : EIATTR_REGCOUNT
	.align		4
        /*0000*/ 	.byte	0x04, 0x2f
        /*0002*/ 	.short	(.L_1 - .L_0)
	.align		4
.L_0:
        /*0004*/ 	.word	index@(triton_poi_fused__prelu_kernel_convolution_7)
        /*0008*/ 	.word	0x00000014


	//----- nvinfo : EIATTR_MIN_STACK_SIZE
	.align		4
.L_1:
        /*000c*/ 	.byte	0x04, 0x12
        /*000e*/ 	.short	(.L_3 - .L_2)
	.align		4
.L_2:
        /*0010*/ 	.word	index@(triton_poi_fused__prelu_kernel_convolution_7)
        /*0014*/ 	.word	0x00000000


	//----- nvinfo : EIATTR_FRAME_SIZE
	.align		4
.L_3:
        /*0018*/ 	.byte	0x04, 0x11
        /*001a*/ 	.short	(.L_5 - .L_4)
	.align		4
.L_4:
        /*001c*/ 	.word	index@(triton_poi_fused__prelu_kernel_convolution_7)
        /*0020*/ 	.word	0x00000000


	//----- nvinfo : EIATTR_MIN_STACK_SIZE
	.align		4
.L_5:
        /*0024*/ 	.byte	0x04, 0x12
        /*0026*/ 	.short	(.L_7 - .L_6)
	.align		4
.L_6:
        /*0028*/ 	.word	index@(triton_poi_fused__prelu_kernel_convolution_7)
        /*002c*/ 	.word	0x00000000
.L_7:


//--------------------- .nv.info.triton_poi_fused__prelu_kernel_convolution_7 --------------------------
	.section	.nv.info.triton_poi_fused__prelu_kernel_convolution_7,"",@"SHT_CUDA_INFO"
	.sectionflags	@""
	.align	4


	//----- nvinfo : EIATTR_CUDA_API_VERSION
	.align		4
        /*0000*/ 	.byte	0x04, 0x37
        /*0002*/ 	.short	(.L_9 - .L_8)
.L_8:
        /*0004*/ 	.word	0x0000007c


	//----- nvinfo : EIATTR_KPARAM_INFO
	.align		4
.L_9:
        /*0008*/ 	.byte	0x04, 0x17
        /*000a*/ 	.short	(.L_11 - .L_10)
.L_10:
        /*000c*/ 	.word	0x00000000
        /*0010*/ 	.short	0x0004
        /*0012*/ 	.short	0x0020
        /*0014*/ 	.byte	0x00, 0xf0, 0x11, 0x00


	//----- nvinfo : EIATTR_KPARAM_INFO
	.align		4
.L_11:
        /*0018*/ 	.byte	0x04, 0x17
        /*001a*/ 	.short	(.L_13 - .L_12)
.L_12:
        /*001c*/ 	.word	0x00000000
        /*0020*/ 	.short	0x0003
        /*0022*/ 	.short	0x0018
        /*0024*/ 	.byte	0x00, 0xf4, 0x21, 0x00


	//----- nvinfo : EIATTR_KPARAM_INFO
	.align		4
.L_13:
        /*0028*/ 	.byte	0x04, 0x17
        /*002a*/ 	.short	(.L_15 - .L_14)
.L_14:
        /*002c*/ 	.word	0x00000000
        /*0030*/ 	.short	0x0002
        /*0032*/ 	.short	0x0010
        /*0034*/ 	.byte	0x00, 0xf4, 0x21, 0x00


	//----- nvinfo : EIATTR_KPARAM_INFO
	.align		4
.L_15:
        /*0038*/ 	.byte	0x04, 0x17
        /*003a*/ 	.short	(.L_17 - .L_16)
.L_16:
        /*003c*/ 	.word	0x00000000
        /*0040*/ 	.short	0x0001
        /*0042*/ 	.short	0x0008
        /*0044*/ 	.byte	0x00, 0xf4, 0x21, 0x00


	//----- nvinfo : EIATTR_KPARAM_INFO
	.align		4
.L_17:
        /*0048*/ 	.byte	0x04, 0x17
        /*004a*/ 	.short	(.L_19 - .L_18)
.L_18:
        /*004c*/ 	.word	0x00000000
        /*0050*/ 	.short	0x0000
        /*0052*/ 	.short	0x0000
        /*0054*/ 	.byte	0x00, 0xf4, 0x21, 0x00


	//----- nvinfo : EIATTR_SPARSE_MMA_MASK
	.align		4
.L_19:
        /*0058*/ 	.byte	0x03, 0x50
        /*005a*/ 	.short	0x0000


	//----- nvinfo : EIATTR_MAXREG_COUNT
	.align		4
        /*005c*/ 	.byte	0x03, 0x1b
        /*005e*/ 	.short	0x00ff


	//----- nvinfo : EIATTR_EXIT_INSTR_OFFSETS
	.align		4
        /*0060*/ 	.byte	0x04, 0x1c
        /*0062*/ 	.short	(.L_21 - .L_20)


	//   ....[0]....
.L_20:
        /*0064*/ 	.word	0x00000280


	//   ....[1]....
        /*0068*/ 	.word	0x000002a0


	//----- nvinfo : EIATTR_REQNTID
	.align		4
.L_21:
        /*006c*/ 	.byte	0x04, 0x10
        /*006e*/ 	.short	(.L_23 - .L_22)
.L_22:
        /*0070*/ 	.word	0x00000080
        /*0074*/ 	.word	0x00000001
        /*0078*/ 	.word	0x00000001


	//----- nvinfo : EIATTR_CBANK_PARAM_SIZE
	.align		4
.L_23:
        /*007c*/ 	.byte	0x03, 0x19
        /*007e*/ 	.short	0x0024


	//----- nvinfo : EIATTR_PARAM_CBANK
	.align		4
        /*0080*/ 	.byte	0x04, 0x0a
        /*0082*/ 	.short	(.L_25 - .L_24)
	.align		4
.L_24:
        /*0084*/ 	.word	index@(.nv.constant0.triton_poi_fused__prelu_kernel_convolution_7)
        /*0088*/ 	.short	0x0210
        /*008a*/ 	.short	0x0024


	//----- nvinfo : EIATTR_SW_WAR
	.align		4
.L_25:
        /*008c*/ 	.byte	0x04, 0x36
        /*008e*/ 	.short	(.L_27 - .L_26)
.L_26:
        /*0090*/ 	.word	0x00000008
.L_27:


//--------------------- .nv.callgraph             --------------------------
	.section	.nv.callgraph,"",@"SHT_CUDA_CALLGRAPH"
	.align	4
	.sectionentsize	8
	.align		4
        /*0000*/ 	.word	0x00000000
	.align		4
        /*0004*/ 	.word	0xffffffff
	.align		4
        /*0008*/ 	.word	0x00000000
	.align		4
        /*000c*/ 	.word	0xfffffffe
	.align		4
        /*0010*/ 	.word	0x00000000
	.align		4
        /*0014*/ 	.word	0xfffffffd
	.align		4
        /*0018*/ 	.word	0x00000000
	.align		4
        /*001c*/ 	.word	0xfffffffc


//--------------------- .text.triton_poi_fused__prelu_kernel_convolution_7 --------------------------
	.section	.text.triton_poi_fused__prelu_kernel_convolution_7,"ax",@progbits
	.align	128
        .global         triton_poi_fused__prelu_kernel_convolution_7
        .type           triton_poi_fused__prelu_kernel_convolution_7,@function
        .size           triton_poi_fused__prelu_kernel_convolution_7,(.L_x_1 - triton_poi_fused__prelu_kernel_convolution_7)
        .other          triton_poi_fused__prelu_kernel_convolution_7,@"STO_CUDA_ENTRY STV_DEFAULT"
triton_poi_fused__prelu_kernel_convolution_7:
.text.triton_poi_fused__prelu_kernel_convolution_7:
[----:B------:R-:W0:Y:S02]  /*0000*/  LDC R1, c[0x0][0x28] ;  /* 0x00000a00ff017b82 */ /* 0x000e240000000800 */
[----:B------:R-:W1:Y:S01]  /*0010*/  S2R R0, SR_TID.X ;  /* 0x0000000000007919 */ /* 0x000e620000002100 */
[----:B------:R-:W2:Y:S01]  /*0020*/  LDC.64 R6, c[0x0][0x220] ;  /* 0x00008800ff067b82 */ /* 0x000ea20000000a00 */
[----:B------:R-:W-:Y:S02]  /*0030*/  CS2R R10, SRZ ;  /* 0x00000000000a7805 */ /* 0x000fe4000001ff00 */
[----:B------:R-:W-:Y:S01]  /*0040*/  CS2R R12, SRZ ;  /* 0x00000000000c7805 */ /* 0x000fe2000001ff00 */
[----:B------:R-:W3:Y:S01]  /*0050*/  S2R R5, SR_CTAID.X ;  /* 0x0000000000057919 */ /* 0x000ee20000002500 */
[----:B------:R-:W-:Y:S01]  /*0060*/  ULDC.64 UR4, c[0x0][0x208] ;  /* 0x0000820000047ab9 */ /* 0x000fe20000000a00 */
[----:B------:R-:W-:Y:S01]  /*0070*/  CS2R R14, SRZ ;  /* 0x00000000000e7805 */ /* 0x000fe2000001ff00 */
[----:B-1----:R-:W-:Y:S01]  /*0080*/  IMAD.SHL.U32 R0, R0, 0x2, RZ ;  /* 0x0000000200007824 */ /* 0x002fe200078e00ff */
[----:B---3--:R-:W-:-:S04]  /*0090*/  SHF.R.S32.HI R3, RZ, 0x17, R5 ;  /* 0x00000017ff037819 */ /* 0x008fc80000011405 */
[----:B------:R-:W-:Y:S02]  /*00a0*/  LOP3.LUT R0, R0, 0xfe, RZ, 0xc0, !PT ;  /* 0x000000fe00007812 */ /* 0x000fe400078ec0ff */
[----:B------:R-:W-:-:S03]  /*00b0*/  SGXT R3, R3, 0x1 ;  /* 0x000000010303781a */ /* 0x000fc60000000200 */
[----:B------:R-:W-:Y:S02]  /*00c0*/  IMAD R0, R5, 0x100, R0 ;  /* 0x0000010005007824 */ /* 0x000fe400078e0200 */
[----:B------:R-:W1:Y:S03]  /*00d0*/  LDC.64 R4, c[0x0][0x218] ;  /* 0x00008600ff047b82 */ /* 0x000e660000000a00 */
[----:B------:R-:W-:Y:S02]  /*00e0*/  LEA.HI R8, R3, R0, RZ, 0x4 ;  /* 0x0000000003087211 */ /* 0x000fe400078f20ff */
[----:B------:R-:W-:Y:S02]  /*00f0*/  ISETP.GE.AND P2, PT, R0, 0x100, PT ;  /* 0x000001000000780c */ /* 0x000fe40003f46270 */
[----:B------:R-:W-:Y:S01]  /*0100*/  SHF.R.S32.HI R8, RZ, 0x4, R8 ;  /* 0x00000004ff087819 */ /* 0x000fe20000011408 */
[----:B------:R-:W3:Y:S03]  /*0110*/  LDC.64 R2, c[0x0][0x210] ;  /* 0x00008400ff027b82 */ /* 0x000ee60000000a00 */
[----:B------:R-:W-:-:S04]  /*0120*/  LEA.HI R9, R8, R8, RZ, 0x2 ;  /* 0x0000000808097211 */ /* 0x000fc800078f10ff */
[----:B------:R-:W-:-:S05]  /*0130*/  LOP3.LUT R9, R9, 0xfffffffc, RZ, 0xc0, !PT ;  /* 0xfffffffc09097812 */ /* 0x000fca00078ec0ff */
[----:B------:R-:W-:-:S04]  /*0140*/  IMAD.IADD R9, R8, 0x1, -R9 ;  /* 0x0000000108097824 */ /* 0x000fc800078e0a09 */
[----:B-1----:R-:W-:-:S04]  /*0150*/  IMAD.WIDE R4, R9, 0x4, R4 ;  /* 0x0000000409047825 */ /* 0x002fc800078e0204 */
[----:B--2---:R-:W-:Y:S01]  /*0160*/  IMAD.WIDE R6, R9, 0x4, R6 ;  /* 0x0000000409067825 */ /* 0x004fe200078e0206 */
[----:B------:R-:W2:Y:S01]  /*0170*/  @!P2 LDG.E.EL R12, desc[UR4][R4.64] ;  /* 0x00000004040ca981 */ /* 0x000ea2000c2e1900 */
[----:B------:R-:W1:Y:S02]  /*0180*/  LDC.64 R8, c[0x0][0x228] ;  /* 0x00008a00ff087b82 */ /* 0x000e640000000a00 */
[C---:B---3--:R-:W-:Y:S01]  /*0190*/  IMAD.WIDE R2, R0.reuse, 0x4, R2 ;  /* 0x0000000400027825 */ /* 0x048fe200078e0202 */
[----:B------:R1:W3:Y:S04]  /*01a0*/  @!P2 LDG.E.EL R13, desc[UR4][R4.64] ;  /* 0x00000004040da981 */ /* 0x0002e8000c2e1900 */
[----:B------:R-:W2:Y:S04]  /*01b0*/  @!P2 LDG.E.64 R10, desc[UR4][R2.64] ;  /* 0x00000004020aa981 */ /* 0x000ea8000c1e1b00 */
[----:B------:R-:W4:Y:S04]  /*01c0*/  @!P2 LDG.E.EL R14, desc[UR4][R6.64] ;  /* 0x00000004060ea981 */ /* 0x000f28000c2e1900 */
[----:B------:R-:W5:Y:S01]  /*01d0*/  @!P2 LDG.E.EL R15, desc[UR4][R6.64] ;  /* 0x00000004060fa981 */ /* 0x000f62000c2e1900 */
[----:B-1----:R-:W-:-:S04]  /*01e0*/  IMAD.WIDE R4, R0, 0x4, R8 ;  /* 0x0000000400047825 */ /* 0x002fc800078e0208 */
[----:B--2---:R-:W-:Y:S01]  /*01f0*/  FADD R17, R12, R11 ;  /* 0x0000000b0c117221 */ /* 0x004fe20000000000 */
[----:B---3--:R-:W-:Y:S01]  /*0200*/  FADD R16, R13, R10 ;  /* 0x0000000a0d107221 */ /* 0x008fe20000000000 */
[----:B------:R-:W-:Y:S02]  /*0210*/  FSETP.GT.AND P1, PT, R11, -R12, PT ;  /* 0x8000000c0b00720b */ /* 0x000fe40003f24000 */
[C---:B----4-:R-:W-:Y:S01]  /*0220*/  FMUL R14, R17.reuse, R14 ;  /* 0x0000000e110e7220 */ /* 0x050fe20000400000 */
[----:B------:R-:W-:Y:S01]  /*0230*/  FSETP.GT.AND P0, PT, R10, -R13, PT ;  /* 0x8000000d0a00720b */ /* 0x000fe20003f04000 */
[----:B------:R1:W-:Y:S01]  /*0240*/  @!P2 STG.E.64 desc[UR4][R2.64], R16 ;  /* 0x000000100200a986 */ /* 0x0003e2000c101b04 */
[----:B-----5:R-:W-:Y:S02]  /*0250*/  FMUL R15, R16, R15 ;  /* 0x0000000f100f7220 */ /* 0x020fe40000400000 */
[----:B------:R-:W-:-:S03]  /*0260*/  FSEL R11, R17, R14, P1 ;  /* 0x0000000e110b7208 */ /* 0x000fc60000800000 */
[----:B------:R-:W-:Y:S01]  /*0270*/  FSEL R10, R16, R15, P0 ;  /* 0x0000000f100a7208 */ /* 0x000fe20000000000 */
[----:B------:R-:W-:Y:S06]  /*0280*/  @P2 EXIT ;  /* 0x000000000000294d */ /* 0x000fec0003800000 */
[----:B------:R-:W-:Y:S01]  /*0290*/  STG.E.64 desc[UR4][R4.64], R10 ;  /* 0x0000000a04007986 */ /* 0x000fe2000c101b04 */
[----:B------:R-:W-:Y:S05]  /*02a0*/  EXIT ;  /* 0x000000000000794d */ /* 0x000fea0003800000 */
.L_x_0:
[----:B------:R-:W-:-:S00]  /*02b0*/  BRA `(.L_x_0) ;  /* 0xfffffffc00fc7947 */ /* 0x000fc0000383ffff */
[----:B------:R-:W-:-:S00]  /*02c0*/  NOP ;  /* 0x0000000000007918 */ /* 0x000fc00000000000 */
        /* <DEDUP_REMOVED lines=11> */
.L_x_1:


//--------------------- .nv.constant0.triton_poi_fused__prelu_kernel_convolution_7 --------------------------
	.section	.nv.constant0.triton_poi_fused__prelu_kernel_convolution_7,"a",@progbits
	.sectionflags	@""
	.align	4
.nv.constant0.triton_poi_fused__prelu_kernel_convolution_7:
	.zero		564
